//
// Generated by NVIDIA NVVM Compiler
//
// Compiler Build ID: CL-36424714
// Cuda compilation tools, release 13.0, V13.0.88
// Based on NVVM 20.0.0
//

.version 9.0
.target sm_100
.address_size 64

	// .globl	_Z18sgemm_tiled_paddedPfS_S_iii
// _ZZ18sgemm_tiled_paddedPfS_S_iiiE2As has been demoted
// _ZZ18sgemm_tiled_paddedPfS_S_iiiE2Bs has been demoted

.visible .entry _Z18sgemm_tiled_paddedPfS_S_iii(
	.param .u64 .ptr .align 1 _Z18sgemm_tiled_paddedPfS_S_iii_param_0,
	.param .u64 .ptr .align 1 _Z18sgemm_tiled_paddedPfS_S_iii_param_1,
	.param .u64 .ptr .align 1 _Z18sgemm_tiled_paddedPfS_S_iii_param_2,
	.param .u32 _Z18sgemm_tiled_paddedPfS_S_iii_param_3,
	.param .u32 _Z18sgemm_tiled_paddedPfS_S_iii_param_4,
	.param .u32 _Z18sgemm_tiled_paddedPfS_S_iii_param_5
)
{
	.reg .pred 	%p<12>;
	.reg .b32 	%r<43>;
	.reg .b32 	%f<63>;
	.reg .b64 	%rd<13>;
	// demoted variable
	.shared .align 4 .b8 _ZZ18sgemm_tiled_paddedPfS_S_iiiE2As[1088];
	// demoted variable
	.shared .align 4 .b8 _ZZ18sgemm_tiled_paddedPfS_S_iiiE2Bs[1088];
	ld.param.u64 	%rd3, [_Z18sgemm_tiled_paddedPfS_S_iii_param_0];
	ld.param.u64 	%rd4, [_Z18sgemm_tiled_paddedPfS_S_iii_param_1];
	ld.param.u64 	%rd5, [_Z18sgemm_tiled_paddedPfS_S_iii_param_2];
	ld.param.u32 	%r24, [_Z18sgemm_tiled_paddedPfS_S_iii_param_3];
	ld.param.u32 	%r25, [_Z18sgemm_tiled_paddedPfS_S_iii_param_4];
	ld.param.u32 	%r26, [_Z18sgemm_tiled_paddedPfS_S_iii_param_5];
	mov.u32 	%r38, %tid.x;
	mov.u32 	%r40, %tid.y;
	mov.u32 	%r27, %ctaid.y;
	shl.b32 	%r28, %r27, 4;
	add.s32 	%r3, %r28, %r40;
	mov.u32 	%r29, %ctaid.x;
	shl.b32 	%r4, %r29, 4;
	add.s32 	%r5, %r4, %r38;
	setp.lt.s32 	%p1, %r26, 1;
	mov.f32 	%f62, 0f00000000;
	@%p1 bra 	$L__BB0_7;
	add.s32 	%r30, %r26, 15;
	shr.u32 	%r31, %r30, 4;
	mul.lo.s32 	%r32, %r40, 68;
	mov.u32 	%r33, _ZZ18sgemm_tiled_paddedPfS_S_iiiE2As;
	add.s32 	%r6, %r33, %r32;
	shl.b32 	%r34, %r38, 2;
	add.s32 	%r7, %r6, %r34;
	mov.u32 	%r35, _ZZ18sgemm_tiled_paddedPfS_S_iiiE2Bs;
	add.s32 	%r9, %r35, %r34;
	add.s32 	%r8, %r9, %r32;
	neg.s32 	%r42, %r31;
	mad.lo.s32 	%r36, %r40, %r25, %r38;
	add.s32 	%r41, %r36, %r4;
	shl.b32 	%r12, %r25, 4;
	mad.lo.s32 	%r39, %r26, %r3, %r38;
	cvta.to.global.u64 	%rd1, %rd3;
	cvta.to.global.u64 	%rd2, %rd4;
	mov.f32 	%f62, 0f00000000;
$L__BB0_2:
	setp.ge.s32 	%p2, %r3, %r24;
	setp.ge.s32 	%p3, %r38, %r26;
	mov.f32 	%f60, 0f00000000;
	or.pred  	%p4, %p2, %p3;
	@%p4 bra 	$L__BB0_4;
	mul.wide.u32 	%rd6, %r39, 4;
	add.s64 	%rd7, %rd1, %rd6;
	ld.global.f32 	%f60, [%rd7];
$L__BB0_4:
	setp.ge.s32 	%p5, %r5, %r25;
	st.shared.f32 	[%r7], %f60;
	setp.ge.s32 	%p6, %r40, %r26;
	mov.f32 	%f61, 0f00000000;
	or.pred  	%p7, %p5, %p6;
	@%p7 bra 	$L__BB0_6;
	mul.wide.s32 	%rd8, %r41, 4;
	add.s64 	%rd9, %rd2, %rd8;
	ld.global.f32 	%f61, [%rd9];
$L__BB0_6:
	st.shared.f32 	[%r8], %f61;
	bar.sync 	0;
	ld.shared.f32 	%f12, [%r6];
	ld.shared.f32 	%f13, [%r9];
	fma.rn.f32 	%f14, %f12, %f13, %f62;
	ld.shared.f32 	%f15, [%r6+4];
	ld.shared.f32 	%f16, [%r9+68];
	fma.rn.f32 	%f17, %f15, %f16, %f14;
	ld.shared.f32 	%f18, [%r6+8];
	ld.shared.f32 	%f19, [%r9+136];
	fma.rn.f32 	%f20, %f18, %f19, %f17;
	ld.shared.f32 	%f21, [%r6+12];
	ld.shared.f32 	%f22, [%r9+204];
	fma.rn.f32 	%f23, %f21, %f22, %f20;
	ld.shared.f32 	%f24, [%r6+16];
	ld.shared.f32 	%f25, [%r9+272];
	fma.rn.f32 	%f26, %f24, %f25, %f23;
	ld.shared.f32 	%f27, [%r6+20];
	ld.shared.f32 	%f28, [%r9+340];
	fma.rn.f32 	%f29, %f27, %f28, %f26;
	ld.shared.f32 	%f30, [%r6+24];
	ld.shared.f32 	%f31, [%r9+408];
	fma.rn.f32 	%f32, %f30, %f31, %f29;
	ld.shared.f32 	%f33, [%r6+28];
	ld.shared.f32 	%f34, [%r9+476];
	fma.rn.f32 	%f35, %f33, %f34, %f32;
	ld.shared.f32 	%f36, [%r6+32];
	ld.shared.f32 	%f37, [%r9+544];
	fma.rn.f32 	%f38, %f36, %f37, %f35;
	ld.shared.f32 	%f39, [%r6+36];
	ld.shared.f32 	%f40, [%r9+612];
	fma.rn.f32 	%f41, %f39, %f40, %f38;
	ld.shared.f32 	%f42, [%r6+40];
	ld.shared.f32 	%f43, [%r9+680];
	fma.rn.f32 	%f44, %f42, %f43, %f41;
	ld.shared.f32 	%f45, [%r6+44];
	ld.shared.f32 	%f46, [%r9+748];
	fma.rn.f32 	%f47, %f45, %f46, %f44;
	ld.shared.f32 	%f48, [%r6+48];
	ld.shared.f32 	%f49, [%r9+816];
	fma.rn.f32 	%f50, %f48, %f49, %f47;
	ld.shared.f32 	%f51, [%r6+52];
	ld.shared.f32 	%f52, [%r9+884];
	fma.rn.f32 	%f53, %f51, %f52, %f50;
	ld.shared.f32 	%f54, [%r6+56];
	ld.shared.f32 	%f55, [%r9+952];
	fma.rn.f32 	%f56, %f54, %f55, %f53;
	ld.shared.f32 	%f57, [%r6+60];
	ld.shared.f32 	%f58, [%r9+1020];
	fma.rn.f32 	%f62, %f57, %f58, %f56;
	bar.sync 	0;
	add.s32 	%r42, %r42, 1;
	setp.ne.s32 	%p8, %r42, 0;
	add.s32 	%r41, %r41, %r12;
	add.s32 	%r40, %r40, 16;
	add.s32 	%r39, %r39, 16;
	add.s32 	%r38, %r38, 16;
	@%p8 bra 	$L__BB0_2;
$L__BB0_7:
	setp.ge.s32 	%p9, %r3, %r24;
	setp.ge.s32 	%p10, %r5, %r25;
	or.pred  	%p11, %p9, %p10;
	@%p11 bra 	$L__BB0_9;
	mad.lo.s32 	%r37, %r25, %r3, %r5;
	cvta.to.global.u64 	%rd10, %rd5;
	mul.wide.s32 	%rd11, %r37, 4;
	add.s64 	%rd12, %rd10, %rd11;
	st.global.f32 	[%rd12], %f62;
$L__BB0_9:
	ret;

}


// ===== COMPILED SASS (sm_100) =====

	.target	sm_100

	.elftype	@"ET_EXEC"


//--------------------- .note.nv.tkinfo           --------------------------
	.section	.note.nv.tkinfo,"",@"SHT_NOTE"
	.sectionflags	@"SHF_NOTE_NV_TKINFO"
	.tkinfo
        /*0018*/ 	.word	0x00000002
        /*0030*/ 	.string	""
        /*0030*/ 	.string	"ptxas"
        /*0030*/ 	.string	"Cuda compilation tools, release 13.0, V13.0.88"
        /*0030*/ 	.string	"Build cuda_13.0.r13.0/compiler.36424714_0"
        /*0030*/ 	.string	"-arch sm_100 -m 64 "



//--------------------- .note.nv.cuinfo           --------------------------
	.section	.note.nv.cuinfo,"",@"SHT_NOTE"
	.sectionflags	@"SHF_NOTE_NV_CUINFO"
        /*0018*/ 	.short	0x0002
        /*001a*/ 	.short	0x0064
        /*001c*/ 	.short	0x0082
	.zero		2


//--------------------- .nv.info                  --------------------------
	.section	.nv.info,"",@"SHT_CUDA_INFO"
	.align	4


	//----- nvinfo : EIATTR_REGCOUNT
	.align		4
        /*0000*/ 	.byte	0x04, 0x2f
        /*0002*/ 	.short	(.L_1 - .L_0)
	.align		4
.L_0:
        /*0004*/ 	.word	index@(_Z18sgemm_tiled_paddedPfS_S_iii)
        /*0008*/ 	.word	0x00000020


	//----- nvinfo : EIATTR_FRAME_SIZE
	.align		4
.L_1:
        /*000c*/ 	.byte	0x04, 0x11
        /*000e*/ 	.short	(.L_3 - .L_2)
	.align		4
.L_2:
        /*0010*/ 	.word	index@(_Z18sgemm_tiled_paddedPfS_S_iii)
        /*0014*/ 	.word	0x00000000


	//----- nvinfo : EIATTR_MIN_STACK_SIZE
	.align		4
.L_3:
        /*0018*/ 	.byte	0x04, 0x12
        /*001a*/ 	.short	(.L_5 - .L_4)
	.align		4
.L_4:
        /*001c*/ 	.word	index@(_Z18sgemm_tiled_paddedPfS_S_iii)
        /*0020*/ 	.word	0x00000000
.L_5:


//--------------------- .nv.compat                --------------------------
	.section	.nv.compat,"",@"SHT_CUDA_COMPAT_INFO"
	.align	4
        /*0000*/ 	.byte	0x02, 0x09, 0x00, 0x00, 0x02, 0x02, 0x01, 0x00, 0x02, 0x05, 0x05, 0x00, 0x03, 0x07, 0x01, 0x01
        /*0010*/ 	.byte	0x02, 0x03, 0x00, 0x00, 0x02, 0x06, 0x01, 0x00, 0x04, 0x0b, 0x08, 0x00, 0x09, 0x00, 0x00, 0x00
        /*0020*/ 	.byte	0x00, 0x00, 0x00, 0x00


//--------------------- .nv.info._Z18sgemm_tiled_paddedPfS_S_iii --------------------------
	.section	.nv.info._Z18sgemm_tiled_paddedPfS_S_iii,"",@"SHT_CUDA_INFO"
	.sectionflags	@""
	.align	4


	//----- nvinfo : EIATTR_CUDA_API_VERSION
	.align		4
        /*0000*/ 	.byte	0x04, 0x37
        /*0002*/ 	.short	(.L_7 - .L_6)
.L_6:
        /*0004*/ 	.word	0x00000082


	//----- nvinfo : EIATTR_KPARAM_INFO
	.align		4
.L_7:
        /*0008*/ 	.byte	0x04, 0x17
        /*000a*/ 	.short	(.L_9 - .L_8)
.L_8:
        /*000c*/ 	.word	0x00000000
        /*0010*/ 	.short	0x0005
        /*0012*/ 	.short	0x0020
        /*0014*/ 	.byte	0x00, 0xf0, 0x11, 0x00


	//----- nvinfo : EIATTR_KPARAM_INFO
	.align		4
.L_9:
        /*0018*/ 	.byte	0x04, 0x17
        /*001a*/ 	.short	(.L_11 - .L_10)
.L_10:
        /*001c*/ 	.word	0x00000000
        /*0020*/ 	.short	0x0004
        /*0022*/ 	.short	0x001c
        /*0024*/ 	.byte	0x00, 0xf0, 0x11, 0x00


	//----- nvinfo : EIATTR_KPARAM_INFO
	.align		4
.L_11:
        /*0028*/ 	.byte	0x04, 0x17
        /*002a*/ 	.short	(.L_13 - .L_12)
.L_12:
        /*002c*/ 	.word	0x00000000
        /*0030*/ 	.short	0x0003
        /*0032*/ 	.short	0x0018
        /*0034*/ 	.byte	0x00, 0xf0, 0x11, 0x00


	//----- nvinfo : EIATTR_KPARAM_INFO
	.align		4
.L_13:
        /*0038*/ 	.byte	0x04, 0x17
        /*003a*/ 	.short	(.L_15 - .L_14)
.L_14:
        /*003c*/ 	.word	0x00000000
        /*0040*/ 	.short	0x0002
        /*0042*/ 	.short	0x0010
        /*0044*/ 	.byte	0x00, 0xf5, 0x21, 0x00


	//----- nvinfo : EIATTR_KPARAM_INFO
	.align		4
.L_15:
        /*0048*/ 	.byte	0x04, 0x17
        /*004a*/ 	.short	(.L_17 - .L_16)
.L_16:
        /*004c*/ 	.word	0x00000000
        /*0050*/ 	.short	0x0001
        /*0052*/ 	.short	0x0008
        /*0054*/ 	.byte	0x00, 0xf5, 0x21, 0x00


	//----- nvinfo : EIATTR_KPARAM_INFO
	.align		4
.L_17:
        /*0058*/ 	.byte	0x04, 0x17
        /*005a*/ 	.short	(.L_19 - .L_18)
.L_18:
        /*005c*/ 	.word	0x00000000
        /*0060*/ 	.short	0x0000
        /*0062*/ 	.short	0x0000
        /*0064*/ 	.byte	0x00, 0xf5, 0x21, 0x00


	//----- nvinfo : EIATTR_SPARSE_MMA_MASK
	.align		4
.L_19:
        /*0068*/ 	.byte	0x03, 0x50
        /*006a*/ 	.short	0x0000


	//----- nvinfo : EIATTR_MAXREG_COUNT
	.align		4
        /*006c*/ 	.byte	0x03, 0x1b
        /*006e*/ 	.short	0x00ff


	//----- nvinfo : EIATTR_NUM_BARRIERS
	.align		4
        /*0070*/ 	.byte	0x02, 0x4c
        /*0072*/ 	.byte	0x01
	.zero		1


	//----- nvinfo : EIATTR_MERCURY_ISA_VERSION
	.align		4
        /*0074*/ 	.byte	0x03, 0x5f
        /*0076*/ 	.short	0x0101


	//----- nvinfo : EIATTR_VRC_CTA_INIT_COUNT
	.align		4
        /*0078*/ 	.byte	0x02, 0x4a
	.zero		1
	.zero		1


	//----- nvinfo : EIATTR_EXIT_INSTR_OFFSETS
	.align		4
        /*007c*/ 	.byte	0x04, 0x1c
        /*007e*/ 	.short	(.L_21 - .L_20)


	//   ....[0]....
.L_20:
        /*0080*/ 	.word	0x000006a0


	//   ....[1]....
        /*0084*/ 	.word	0x000006f0


	//----- nvinfo : EIATTR_CBANK_PARAM_SIZE
	.align		4
.L_21:
        /*0088*/ 	.byte	0x03, 0x19
        /*008a*/ 	.short	0x0024


	//----- nvinfo : EIATTR_PARAM_CBANK
	.align		4
        /*008c*/ 	.byte	0x04, 0x0a
        /*008e*/ 	.short	(.L_23 - .L_22)
	.align		4
.L_22:
        /*0090*/ 	.word	index@(.nv.constant0._Z18sgemm_tiled_paddedPfS_S_iii)
        /*0094*/ 	.short	0x0380
        /*0096*/ 	.short	0x0024


	//----- nvinfo : EIATTR_SW_WAR
	.align		4
.L_23:
        /*0098*/ 	.byte	0x04, 0x36
        /*009a*/ 	.short	(.L_25 - .L_24)
.L_24:
        /*009c*/ 	.word	0x00000008
.L_25:


//--------------------- .nv.callgraph             --------------------------
	.section	.nv.callgraph,"",@"SHT_CUDA_CALLGRAPH"
	.align	4
	.sectionentsize	8
	.align		4
        /*0000*/ 	.word	0x00000000
	.align		4
        /*0004*/ 	.word	0xffffffff
	.align		4
        /*0008*/ 	.word	0x00000000
	.align		4
        /*000c*/ 	.word	0xfffffffe
	.align		4
        /*0010*/ 	.word	0x00000000
	.align		4
        /*0014*/ 	.word	0xfffffffd
	.align		4
        /*0018*/ 	.word	0x00000000
	.align		4
        /*001c*/ 	.word	0xfffffffc


//--------------------- .text._Z18sgemm_tiled_paddedPfS_S_iii --------------------------
	.section	.text._Z18sgemm_tiled_paddedPfS_S_iii,"ax",@progbits
	.align	128
        .global         _Z18sgemm_tiled_paddedPfS_S_iii
        .type           _Z18sgemm_tiled_paddedPfS_S_iii,@function
        .size           _Z18sgemm_tiled_paddedPfS_S_iii,(.L_x_3 - _Z18sgemm_tiled_paddedPfS_S_iii)
        .other          _Z18sgemm_tiled_paddedPfS_S_iii,@"STO_CUDA_ENTRY STV_DEFAULT"
_Z18sgemm_tiled_paddedPfS_S_iii:
.text._Z18sgemm_tiled_paddedPfS_S_iii:
[----:B------:R-:W-:Y:S01]  /*0000*/  LDC R1, c[0x0][0x37c] ;  /* 0x0000df00ff017b82 */ /* 0x000fe20000000800 */
[----:B------:R-:W0:Y:S01]  /*0010*/  S2R R4, SR_TID.Y ;  /* 0x0000000000047919 */ /* 0x000e220000002200 */
[----:B------:R-:W1:Y:S01]  /*0020*/  LDCU UR5, c[0x0][0x3a0] ;  /* 0x00007400ff0577ac */ /* 0x000e620008000800 */
[----:B------:R-:W-:Y:S01]  /*0030*/  HFMA2 R16, -RZ, RZ, 0, 0 ;  /* 0x00000000ff107431 */ /* 0x000fe200000001ff */
[----:B------:R-:W0:Y:S01]  /*0040*/  S2R R3, SR_CTAID.Y ;  /* 0x0000000000037919 */ /* 0x000e220000002600 */
[----:B------:R-:W2:Y:S01]  /*0050*/  LDCU.64 UR6, c[0x0][0x358] ;  /* 0x00006b00ff0677ac */ /* 0x000ea20008000a00 */
[----:B------:R-:W3:Y:S01]  /*0060*/  S2R R5, SR_TID.X ;  /* 0x0000000000057919 */ /* 0x000ee20000002100 */
[----:B------:R-:W3:Y:S01]  /*0070*/  S2R R10, SR_CTAID.X ;  /* 0x00000000000a7919 */ /* 0x000ee20000002500 */
[----:B-1----:R-:W-:Y:S01]  /*0080*/  UISETP.GE.AND UP0, UPT, UR5, 0x1, UPT ;  /* 0x000000010500788c */ /* 0x002fe2000bf06270 */
[----:B0-----:R-:W-:Y:S02]  /*0090*/  LEA R0, R3, R4, 0x4 ;  /* 0x0000000403007211 */ /* 0x001fe400078e20ff */
[----:B---3--:R-:W-:-:S06]  /*00a0*/  LEA R3, R10, R5, 0x4 ;  /* 0x000000050a037211 */ /* 0x008fcc00078e20ff */
[----:B--2---:R-:W-:Y:S05]  /*00b0*/  BRA.U !UP0, `(.L_x_0) ;  /* 0x00000005086c7547 */ /* 0x004fea000b800000 */
[----:B------:R-:W0:Y:S01]  /*00c0*/  S2R R9, SR_CgaCtaId ;  /* 0x0000000000097919 */ /* 0x000e220000008800 */
[----:B------:R-:W1:Y:S01]  /*00d0*/  LDCU UR8, c[0x0][0x39c] ;  /* 0x00007380ff0877ac */ /* 0x000e620008000800 */
[----:B------:R-:W2:Y:S01]  /*00e0*/  LDC R2, c[0x0][0x39c] ;  /* 0x0000e700ff027b82 */ /* 0x000ea20000000800 */
[----:B------:R-:W-:Y:S01]  /*00f0*/  MOV R6, 0x400 ;  /* 0x0000040000067802 */ /* 0x000fe20000000f00 */
[----:B------:R-:W-:Y:S01]  /*0100*/  UIADD3 UR4, UPT, UPT, UR5, 0xf, URZ ;  /* 0x0000000f05047890 */ /* 0x000fe2000fffe0ff */
[----:B------:R-:W-:Y:S01]  /*0110*/  MOV R16, RZ ;  /* 0x000000ff00107202 */ /* 0x000fe20000000f00 */
[----:B------:R-:W3:Y:S01]  /*0120*/  LDCU UR10, c[0x0][0x3a0] ;  /* 0x00007400ff0a77ac */ /* 0x000ee20008000800 */
[----:B------:R-:W-:Y:S01]  /*0130*/  IADD3 R8, PT, PT, R6, 0x440, RZ ;  /* 0x0000044006087810 */ /* 0x000fe20007ffe0ff */
[----:B------:R-:W-:Y:S01]  /*0140*/  USHF.R.U32.HI UR4, URZ, 0x4, UR4 ;  /* 0x00000004ff047899 */ /* 0x000fe20008011604 */
[----:B------:R-:W4:Y:S03]  /*0150*/  LDCU UR9, c[0x0][0x398] ;  /* 0x00007300ff0977ac */ /* 0x000f260008000800 */
[----:B------:R-:W-:Y:S01]  /*0160*/  UIADD3 UR4, UPT, UPT, -UR4, URZ, URZ ;  /* 0x000000ff04047290 */ /* 0x000fe2000fffe1ff */
[----:B0-----:R-:W-:-:S02]  /*0170*/  LEA R7, R9, R6, 0x18 ;  /* 0x0000000609077211 */ /* 0x001fc400078ec0ff */
[----:B------:R-:W-:Y:S01]  /*0180*/  LEA R8, R9, R8, 0x18 ;  /* 0x0000000809087211 */ /* 0x000fe200078ec0ff */
[C---:B-1----:R-:W-:Y:S02]  /*0190*/  IMAD R9, R4.reuse, UR8, R5 ;  /* 0x0000000804097c24 */ /* 0x042fe4000f8e0205 */
[----:B------:R-:W-:Y:S01]  /*01a0*/  IMAD R6, R4, 0x44, R7 ;  /* 0x0000004404067824 */ /* 0x000fe200078e0207 */
[C---:B------:R-:W-:Y:S01]  /*01b0*/  LEA R7, R5.reuse, R8, 0x2 ;  /* 0x0000000805077211 */ /* 0x040fe200078e10ff */
[----:B------:R-:W-:Y:S01]  /*01c0*/  IMAD R8, R0, UR5, R5 ;  /* 0x0000000500087c24 */ /* 0x000fe2000f8e0205 */
[----:B------:R-:W-:Y:S02]  /*01d0*/  LEA R9, R10, R9, 0x4 ;  /* 0x000000090a097211 */ /* 0x000fe400078e20ff */
[----:B------:R-:W-:Y:S01]  /*01e0*/  LEA R10, R5, R6, 0x2 ;  /* 0x00000006050a7211 */ /* 0x000fe200078e10ff */
[----:B---34-:R-:W-:-:S07]  /*01f0*/  IMAD R11, R4, 0x44, R7 ;  /* 0x00000044040b7824 */ /* 0x018fce00078e0207 */
.L_x_1:
[----:B------:R-:W-:Y:S01]  /*0200*/  ISETP.GE.AND P1, PT, R5, UR10, PT ;  /* 0x0000000a05007c0c */ /* 0x000fe2000bf26270 */
[----:B------:R-:W-:Y:S01]  /*0210*/  HFMA2 R18, -RZ, RZ, 0, 0 ;  /* 0x00000000ff127431 */ /* 0x000fe200000001ff */
[----:B------:R-:W-:Y:S02]  /*0220*/  ISETP.GE.AND P0, PT, R4, UR10, PT ;  /* 0x0000000a04007c0c */ /* 0x000fe4000bf06270 */
[----:B------:R-:W-:Y:S02]  /*0230*/  ISETP.GE.OR P1, PT, R0, UR9, P1 ;  /* 0x0000000900007c0c */ /* 0x000fe40008f26670 */
[----:B--2---:R-:W-:Y:S02]  /*0240*/  ISETP.GE.OR P0, PT, R3, R2, P0 ;  /* 0x000000020300720c */ /* 0x004fe40000706670 */
[----:B------:R-:W-:-:S09]  /*0250*/  MOV R17, RZ ;  /* 0x000000ff00117202 */ /* 0x000fd20000000f00 */
[----:B------:R-:W0:Y:S08]  /*0260*/  @!P1 LDC.64 R14, c[0x0][0x380] ;  /* 0x0000e000ff0e9b82 */ /* 0x000e300000000a00 */
[----:B------:R-:W1:Y:S01]  /*0270*/  @!P0 LDC.64 R12, c[0x0][0x388] ;  /* 0x0000e200ff0c8b82 */ /* 0x000e620000000a00 */
[----:B0-----:R-:W-:-:S05]  /*0280*/  @!P1 IMAD.WIDE.U32 R14, R8, 0x4, R14 ;  /* 0x00000004080e9825 */ /* 0x001fca00078e000e */
[----:B------:R-:W2:Y:S01]  /*0290*/  @!P1 LDG.E R17, desc[UR6][R14.64] ;  /* 0x000000060e119981 */ /* 0x000ea2000c1e1900 */
[----:B-1----:R-:W-:-:S05]  /*02a0*/  @!P0 IMAD.WIDE R12, R9, 0x4, R12 ;  /* 0x00000004090c8825 */ /* 0x002fca00078e020c */
[----:B------:R-:W3:Y:S01]  /*02b0*/  @!P0 LDG.E R18, desc[UR6][R12.64] ;  /* 0x000000060c128981 */ /* 0x000ee2000c1e1900 */
[----:B------:R-:W-:-:S04]  /*02c0*/  UIADD3 UR4, UPT, UPT, UR4, 0x1, URZ ;  /* 0x0000000104047890 */ /* 0x000fc8000fffe0ff */
[----:B------:R-:W-:Y:S01]  /*02d0*/  UISETP.NE.AND UP0, UPT, UR4, URZ, UPT ;  /* 0x000000ff0400728c */ /* 0x000fe2000bf05270 */
[----:B------:R-:W-:Y:S02]  /*02e0*/  IADD3 R4, PT, PT, R4, 0x10, RZ ;  /* 0x0000001004047810 */ /* 0x000fe40007ffe0ff */
[----:B------:R-:W-:Y:S02]  /*02f0*/  IADD3 R5, PT, PT, R5, 0x10, RZ ;  /* 0x0000001005057810 */ /* 0x000fe40007ffe0ff */
[----:B------:R-:W-:Y:S02]  /*0300*/  IADD3 R8, PT, PT, R8, 0x10, RZ ;  /* 0x0000001008087810 */ /* 0x000fe40007ffe0ff */
[----:B------:R-:W-:Y:S01]  /*0310*/  LEA R9, R2, R9, 0x4 ;  /* 0x0000000902097211 */ /* 0x000fe200078e20ff */
[----:B--2---:R-:W-:Y:S04]  /*0320*/  STS [R10], R17 ;  /* 0x000000110a007388 */ /* 0x004fe80000000800 */
[----:B---3--:R-:W-:Y:S01]  /*0330*/  STS [R11], R18 ;  /* 0x000000120b007388 */ /* 0x008fe20000000800 */
[----:B------:R-:W-:Y:S06]  /*0340*/  BAR.SYNC.DEFER_BLOCKING 0x0 ;  /* 0x0000000000007b1d */ /* 0x000fec0000010000 */
[----:B------:R-:W-:Y:S04]  /*0350*/  LDS R27, [R6] ;  /* 0x00000000061b7984 */ /* 0x000fe80000000800 */
[----:B------:R-:W0:Y:S04]  /*0360*/  LDS R26, [R7] ;  /* 0x00000000071a7984 */ /* 0x000e280000000800 */
[----:B------:R-:W-:Y:S04]  /*0370*/  LDS R29, [R6+0x4] ;  /* 0x00000400061d7984 */ /* 0x000fe80000000800 */
[----:B------:R-:W1:Y:S04]  /*0380*/  LDS R28, [R7+0x44] ;  /* 0x00004400071c7984 */ /* 0x000e680000000800 */
[----:B------:R-:W-:Y:S04]  /*0390*/  LDS R20, [R6+0x8] ;  /* 0x0000080006147984 */ /* 0x000fe80000000800 */
[----:B------:R-:W2:Y:S04]  /*03a0*/  LDS R21, [R7+0x88] ;  /* 0x0000880007157984 */ /* 0x000ea80000000800 */
[----:B------:R-:W-:Y:S04]  /*03b0*/  LDS R24, [R6+0xc] ;  /* 0x00000c0006187984 */ /* 0x000fe80000000800 */
[----:B------:R-:W3:Y:S04]  /*03c0*/  LDS R25, [R7+0xcc] ;  /* 0x0000cc0007197984 */ /* 0x000ee80000000800 */
[----:B------:R-:W-:Y:S04]  /*03d0*/  LDS R22, [R6+0x10] ;  /* 0x0000100006167984 */ /* 0x000fe80000000800 */
[----:B------:R-:W4:Y:S04]  /*03e0*/  LDS R23, [R7+0x110] ;  /* 0x0001100007177984 */ /* 0x000f280000000800 */
[----:B------:R-:W-:Y:S04]  /*03f0*/  LDS R18, [R6+0x14] ;  /* 0x0000140006127984 */ /* 0x000fe80000000800 */
[----:B------:R-:W5:Y:S04]  /*0400*/  LDS R19, [R7+0x154] ;  /* 0x0001540007137984 */ /* 0x000f680000000800 */
[----:B------:R-:W-:Y:S04]  /*0410*/  LDS R12, [R6+0x18] ;  /* 0x00001800060c7984 */ /* 0x000fe80000000800 */
[----:B------:R-:W5:Y:S04]  /*0420*/  LDS R13, [R7+0x198] ;  /* 0x00019800070d7984 */ /* 0x000f680000000800 */
[----:B------:R-:W-:Y:S04]  /*0430*/  LDS R14, [R6+0x1c] ;  /* 0x00001c00060e7984 */ /* 0x000fe80000000800 */
[----:B------:R-:W5:Y:S01]  /*0440*/  LDS R15, [R7+0x1dc] ;  /* 0x0001dc00070f7984 */ /* 0x000f620000000800 */
[----:B0-----:R-:W-:-:S03]  /*0450*/  FFMA R26, R27, R26, R16 ;  /* 0x0000001a1b1a7223 */ /* 0x001fc60000000010 */
[----:B------:R-:W-:Y:S04]  /*0460*/  LDS R16, [R6+0x20] ;  /* 0x0000200006107984 */ /* 0x000fe80000000800 */
[----:B------:R-:W0:Y:S01]  /*0470*/  LDS R17, [R7+0x220] ;  /* 0x0002200007117984 */ /* 0x000e220000000800 */
[----:B-1----:R-:W-:-:S04]  /*0480*/  FFMA R29, R29, R28, R26 ;  /* 0x0000001c1d1d7223 */ /* 0x002fc8000000001a */
[----:B--2---:R-:W-:Y:S02]  /*0490*/  FFMA R21, R20, R21, R29 ;  /* 0x0000001514157223 */ /* 0x004fe4000000001d */
[----:B------:R-:W-:Y:S02]  /*04a0*/  LDS R20, [R7+0x264] ;  /* 0x0002640007147984 */ /* 0x000fe40000000800 */
[----:B---3--:R-:W-:Y:S02]  /*04b0*/  FFMA R25, R24, R25, R21 ;  /* 0x0000001918197223 */ /* 0x008fe40000000015 */
[----:B------:R-:W1:Y:S02]  /*04c0*/  LDS R21, [R6+0x24] ;  /* 0x0000240006157984 */ /* 0x000e640000000800 */
[----:B----4-:R-:W-:Y:S02]  /*04d0*/  FFMA R25, R22, R23, R25 ;  /* 0x0000001716197223 */ /* 0x010fe40000000019 */
[----:B------:R-:W-:Y:S02]  /*04e0*/  LDS R22, [R6+0x28] ;  /* 0x0000280006167984 */ /* 0x000fe40000000800 */
[----:B-----5:R-:W-:-:S02]  /*04f0*/  FFMA R25, R18, R19, R25 ;  /* 0x0000001312197223 */ /* 0x020fc40000000019 */
[----:B------:R-:W2:Y:S04]  /*0500*/  LDS R23, [R7+0x2a8] ;  /* 0x0002a80007177984 */ /* 0x000ea80000000800 */
[----:B------:R-:W-:Y:S01]  /*0510*/  LDS R18, [R6+0x2c] ;  /* 0x00002c0006127984 */ /* 0x000fe20000000800 */
[----:B------:R-:W-:-:S03]  /*0520*/  FFMA R25, R12, R13, R25 ;  /* 0x0000000d0c197223 */ /* 0x000fc60000000019 */
[----:B------:R-:W3:Y:S04]  /*0530*/  LDS R19, [R7+0x2ec] ;  /* 0x0002ec0007137984 */ /* 0x000ee80000000800 */
[----:B------:R-:W-:Y:S01]  /*0540*/  LDS R12, [R6+0x30] ;  /* 0x00003000060c7984 */ /* 0x000fe20000000800 */
[----:B------:R-:W-:-:S03]  /*0550*/  FFMA R25, R14, R15, R25 ;  /* 0x0000000f0e197223 */ /* 0x000fc60000000019 */
[----:B------:R-:W4:Y:S04]  /*0560*/  LDS R13, [R7+0x330] ;  /* 0x00033000070d7984 */ /* 0x000f280000000800 */
[----:B------:R-:W-:Y:S01]  /*0570*/  LDS R14, [R6+0x34] ;  /* 0x00003400060e7984 */ /* 0x000fe20000000800 */
[----:B0-----:R-:W-:-:S03]  /*0580*/  FFMA R26, R16, R17, R25 ;  /* 0x00000011101a7223 */ /* 0x001fc60000000019 */
[----:B------:R-:W0:Y:S04]  /*0590*/  LDS R15, [R7+0x374] ;  /* 0x00037400070f7984 */ /* 0x000e280000000800 */
[----:B------:R-:W-:Y:S04]  /*05a0*/  LDS R24, [R6+0x38] ;  /* 0x0000380006187984 */ /* 0x000fe80000000800 */
[----:B------:R-:W5:Y:S04]  /*05b0*/  LDS R25, [R7+0x3b8] ;  /* 0x0003b80007197984 */ /* 0x000f680000000800 */
[----:B------:R-:W-:Y:S04]  /*05c0*/  LDS R16, [R6+0x3c] ;  /* 0x00003c0006107984 */ /* 0x000fe80000000800 */
[----:B------:R-:W5:Y:S01]  /*05d0*/  LDS R17, [R7+0x3fc] ;  /* 0x0003fc0007117984 */ /* 0x000f620000000800 */
[----:B-1----:R-:W-:-:S04]  /*05e0*/  FFMA R21, R21, R20, R26 ;  /* 0x0000001415157223 */ /* 0x002fc8000000001a */
[----:B--2---:R-:W-:-:S04]  /*05f0*/  FFMA R21, R22, R23, R21 ;  /* 0x0000001716157223 */ /* 0x004fc80000000015 */
[----:B---3--:R-:W-:-:S04]  /*0600*/  FFMA R19, R18, R19, R21 ;  /* 0x0000001312137223 */ /* 0x008fc80000000015 */
[----:B----4-:R-:W-:-:S04]  /*0610*/  FFMA R13, R12, R13, R19 ;  /* 0x0000000d0c0d7223 */ /* 0x010fc80000000013 */
[----:B0-----:R-:W-:-:S04]  /*0620*/  FFMA R13, R14, R15, R13 ;  /* 0x0000000f0e0d7223 */ /* 0x001fc8000000000d */
[----:B-----5:R-:W-:-:S04]  /*0630*/  FFMA R13, R24, R25, R13 ;  /* 0x00000019180d7223 */ /* 0x020fc8000000000d */
[----:B------:R-:W-:Y:S01]  /*0640*/  FFMA R16, R16, R17, R13 ;  /* 0x0000001110107223 */ /* 0x000fe2000000000d */
[----:B------:R-:W-:Y:S06]  /*0650*/  BAR.SYNC.DEFER_BLOCKING 0x0 ;  /* 0x0000000000007b1d */ /* 0x000fec0000010000 */
[----:B------:R-:W-:Y:S05]  /*0660*/  BRA.U UP0, `(.L_x_1) ;  /* 0xfffffff900e47547 */ /* 0x000fea000b83ffff */
.L_x_0:
[----:B------:R-:W0:Y:S02]  /*0670*/  LDCU.64 UR4, c[0x0][0x398] ;  /* 0x00007300ff0477ac */ /* 0x000e240008000a00 */
[----:B0-----:R-:W-:-:S04]  /*0680*/  ISETP.GE.AND P0, PT, R3, UR5, PT ;  /* 0x0000000503007c0c */ /* 0x001fc8000bf06270 */
[----:B------:R-:W-:-:S13]  /*0690*/  ISETP.GE.OR P0, PT, R0, UR4, P0 ;  /* 0x0000000400007c0c */ /* 0x000fda0008706670 */
[----:B------:R-:W-:Y:S05]  /*06a0*/  @P0 EXIT ;  /* 0x000000000000094d */ /* 0x000fea0003800000 */
[----:B------:R-:W0:Y:S01]  /*06b0*/  LDC.64 R4, c[0x0][0x390] ;  /* 0x0000e400ff047b82 */ /* 0x000e220000000a00 */
[----:B------:R-:W-:-:S04]  /*06c0*/  IMAD R3, R0, UR5, R3 ;  /* 0x0000000500037c24 */ /* 0x000fc8000f8e0203 */
[----:B0-----:R-:W-:-:S05]  /*06d0*/  IMAD.WIDE R2, R3, 0x4, R4 ;  /* 0x0000000403027825 */ /* 0x001fca00078e0204 */
[----:B------:R-:W-:Y:S01]  /*06e0*/  STG.E desc[UR6][R2.64], R16 ;  /* 0x0000001002007986 */ /* 0x000fe2000c101906 */
[----:B------:R-:W-:Y:S05]  /*06f0*/  EXIT ;  /* 0x000000000000794d */ /* 0x000fea0003800000 */
.L_x_2:
[----:B------:R-:W-:-:S00]  /*0700*/  BRA `(.L_x_2) ;  /* 0xfffffffc00fc7947 */ /* 0x000fc0000383ffff */
[----:B------:R-:W-:-:S00]  /*0710*/  NOP ;  /* 0x0000000000007918 */ /* 0x000fc00000000000 */
        /* <DEDUP_REMOVED lines=14> */
.L_x_3:


//--------------------- .nv.shared._Z18sgemm_tiled_paddedPfS_S_iii --------------------------
	.section	.nv.shared._Z18sgemm_tiled_paddedPfS_S_iii,"aw",@nobits
	.sectionflags	@""
	.align	4
.nv.shared._Z18sgemm_tiled_paddedPfS_S_iii:
	.zero		3200


//--------------------- .nv.shared.reserved.0     --------------------------
	.section	.nv.shared.reserved.0,"aw",@nobits
	.weak		__nv_reservedSMEM_offset_0_alias
	.size		__nv_reservedSMEM_offset_0_alias, 0, 64
	.other		__nv_reservedSMEM_offset_0_alias,@"STO_CUDA_RESERVED_SHARED STV_DEFAULT"
__nv_reservedSMEM_offset_0_alias:
	.zero		0
	.zero		64


//--------------------- .nv.constant0._Z18sgemm_tiled_paddedPfS_S_iii --------------------------
	.section	.nv.constant0._Z18sgemm_tiled_paddedPfS_S_iii,"a",@progbits
	.sectionflags	@""
	.align	4
.nv.constant0._Z18sgemm_tiled_paddedPfS_S_iii:
	.zero		932


//--------------------- SYMBOLS --------------------------

	.type		.nv.reservedSmem.offset0,@object
	.size		.nv.reservedSmem.offset0,0x4
	.type		.nv.reservedSmem.cap,@object
	.size		.nv.reservedSmem.cap,0x4
